//
// Generated by NVIDIA NVVM Compiler
//
// Compiler Build ID: CL-36424714
// Cuda compilation tools, release 13.0, V13.0.88
// Based on NVVM 20.0.0
//

.version 9.0
.target sm_100
.address_size 64

	// .globl	_Z12vecMulKernelPKfS0_Pfi

.visible .entry _Z12vecMulKernelPKfS0_Pfi(
	.param .u64 .ptr .align 1 _Z12vecMulKernelPKfS0_Pfi_param_0,
	.param .u64 .ptr .align 1 _Z12vecMulKernelPKfS0_Pfi_param_1,
	.param .u64 .ptr .align 1 _Z12vecMulKernelPKfS0_Pfi_param_2,
	.param .u32 _Z12vecMulKernelPKfS0_Pfi_param_3
)
{
	.reg .pred 	%p<2>;
	.reg .b32 	%r<7>;
	.reg .b32 	%f<4>;
	.reg .b64 	%rd<11>;

	ld.param.u64 	%rd1, [_Z12vecMulKernelPKfS0_Pfi_param_0];
	ld.param.u64 	%rd2, [_Z12vecMulKernelPKfS0_Pfi_param_1];
	ld.param.u64 	%rd3, [_Z12vecMulKernelPKfS0_Pfi_param_2];
	ld.param.u32 	%r2, [_Z12vecMulKernelPKfS0_Pfi_param_3];
	mov.u32 	%r3, %ctaid.x;
	mov.u32 	%r4, %ntid.x;
	mov.u32 	%r5, %tid.x;
	mad.lo.s32 	%r6, %r3, %r4, %r5;
	add.s32 	%r1, %r6, 1;
	setp.ge.s32 	%p1, %r1, %r2;
	@%p1 bra 	$L__BB0_2;
	cvta.to.global.u64 	%rd4, %rd1;
	cvta.to.global.u64 	%rd5, %rd2;
	cvta.to.global.u64 	%rd6, %rd3;
	mul.wide.s32 	%rd7, %r1, 4;
	add.s64 	%rd8, %rd4, %rd7;
	ld.global.f32 	%f1, [%rd8];
	add.s64 	%rd9, %rd5, %rd7;
	ld.global.f32 	%f2, [%rd9];
	mul.f32 	%f3, %f1, %f2;
	add.s64 	%rd10, %rd6, %rd7;
	st.global.f32 	[%rd10], %f3;
$L__BB0_2:
	ret;

}


// ===== COMPILED SASS (sm_100) =====

	.target	sm_100

	.elftype	@"ET_EXEC"


//--------------------- .note.nv.tkinfo           --------------------------
	.section	.note.nv.tkinfo,"",@"SHT_NOTE"
	.sectionflags	@"SHF_NOTE_NV_TKINFO"
	.tkinfo
        /*0018*/ 	.word	0x00000002
        /*0030*/ 	.string	""
        /*0030*/ 	.string	"ptxas"
        /*0030*/ 	.string	"Cuda compilation tools, release 13.0, V13.0.88"
        /*0030*/ 	.string	"Build cuda_13.0.r13.0/compiler.36424714_0"
        /*0030*/ 	.string	"-arch sm_100 -m 64 "



//--------------------- .note.nv.cuinfo           --------------------------
	.section	.note.nv.cuinfo,"",@"SHT_NOTE"
	.sectionflags	@"SHF_NOTE_NV_CUINFO"
        /*0018*/ 	.short	0x0002
        /*001a*/ 	.short	0x0064
        /*001c*/ 	.short	0x0082
	.zero		2


//--------------------- .nv.info                  --------------------------
	.section	.nv.info,"",@"SHT_CUDA_INFO"
	.align	4


	//----- nvinfo : EIATTR_REGCOUNT
	.align		4
        /*0000*/ 	.byte	0x04, 0x2f
        /*0002*/ 	.short	(.L_1 - .L_0)
	.align		4
.L_0:
        /*0004*/ 	.word	index@(_Z12vecMulKernelPKfS0_Pfi)
        /*0008*/ 	.word	0x0000000c


	//----- nvinfo : EIATTR_FRAME_SIZE
	.align		4
.L_1:
        /*000c*/ 	.byte	0x04, 0x11
        /*000e*/ 	.short	(.L_3 - .L_2)
	.align		4
.L_2:
        /*0010*/ 	.word	index@(_Z12vecMulKernelPKfS0_Pfi)
        /*0014*/ 	.word	0x00000000


	//----- nvinfo : EIATTR_MIN_STACK_SIZE
	.align		4
.L_3:
        /*0018*/ 	.byte	0x04, 0x12
        /*001a*/ 	.short	(.L_5 - .L_4)
	.align		4
.L_4:
        /*001c*/ 	.word	index@(_Z12vecMulKernelPKfS0_Pfi)
        /*0020*/ 	.word	0x00000000
.L_5:


//--------------------- .nv.compat                --------------------------
	.section	.nv.compat,"",@"SHT_CUDA_COMPAT_INFO"
	.align	4
        /*0000*/ 	.byte	0x02, 0x09, 0x00, 0x00, 0x02, 0x02, 0x01, 0x00, 0x02, 0x05, 0x05, 0x00, 0x03, 0x07, 0x01, 0x01
        /*0010*/ 	.byte	0x02, 0x03, 0x00, 0x00, 0x02, 0x06, 0x01, 0x00, 0x04, 0x0b, 0x08, 0x00, 0x09, 0x00, 0x00, 0x00
        /*0020*/ 	.byte	0x00, 0x00, 0x00, 0x00


//--------------------- .nv.info._Z12vecMulKernelPKfS0_Pfi --------------------------
	.section	.nv.info._Z12vecMulKernelPKfS0_Pfi,"",@"SHT_CUDA_INFO"
	.sectionflags	@""
	.align	4


	//----- nvinfo : EIATTR_CUDA_API_VERSION
	.align		4
        /*0000*/ 	.byte	0x04, 0x37
        /*0002*/ 	.short	(.L_7 - .L_6)
.L_6:
        /*0004*/ 	.word	0x00000082


	//----- nvinfo : EIATTR_KPARAM_INFO
	.align		4
.L_7:
        /*0008*/ 	.byte	0x04, 0x17
        /*000a*/ 	.short	(.L_9 - .L_8)
.L_8:
        /*000c*/ 	.word	0x00000000
        /*0010*/ 	.short	0x0003
        /*0012*/ 	.short	0x0018
        /*0014*/ 	.byte	0x00, 0xf0, 0x11, 0x00


	//----- nvinfo : EIATTR_KPARAM_INFO
	.align		4
.L_9:
        /*0018*/ 	.byte	0x04, 0x17
        /*001a*/ 	.short	(.L_11 - .L_10)
.L_10:
        /*001c*/ 	.word	0x00000000
        /*0020*/ 	.short	0x0002
        /*0022*/ 	.short	0x0010
        /*0024*/ 	.byte	0x00, 0xf5, 0x21, 0x00


	//----- nvinfo : EIATTR_KPARAM_INFO
	.align		4
.L_11:
        /*0028*/ 	.byte	0x04, 0x17
        /*002a*/ 	.short	(.L_13 - .L_12)
.L_12:
        /*002c*/ 	.word	0x00000000
        /*0030*/ 	.short	0x0001
        /*0032*/ 	.short	0x0008
        /*0034*/ 	.byte	0x00, 0xf5, 0x21, 0x00


	//----- nvinfo : EIATTR_KPARAM_INFO
	.align		4
.L_13:
        /*0038*/ 	.byte	0x04, 0x17
        /*003a*/ 	.short	(.L_15 - .L_14)
.L_14:
        /*003c*/ 	.word	0x00000000
        /*0040*/ 	.short	0x0000
        /*0042*/ 	.short	0x0000
        /*0044*/ 	.byte	0x00, 0xf5, 0x21, 0x00


	//----- nvinfo : EIATTR_SPARSE_MMA_MASK
	.align		4
.L_15:
        /*0048*/ 	.byte	0x03, 0x50
        /*004a*/ 	.short	0x0000


	//----- nvinfo : EIATTR_MAXREG_COUNT
	.align		4
        /*004c*/ 	.byte	0x03, 0x1b
        /*004e*/ 	.short	0x00ff


	//----- nvinfo : EIATTR_MERCURY_ISA_VERSION
	.align		4
        /*0050*/ 	.byte	0x03, 0x5f
        /*0052*/ 	.short	0x0101


	//----- nvinfo : EIATTR_VRC_CTA_INIT_COUNT
	.align		4
        /*0054*/ 	.byte	0x02, 0x4a
	.zero		1
	.zero		1


	//----- nvinfo : EIATTR_EXIT_INSTR_OFFSETS
	.align		4
        /*0058*/ 	.byte	0x04, 0x1c
        /*005a*/ 	.short	(.L_17 - .L_16)


	//   ....[0]....
.L_16:
        /*005c*/ 	.word	0x00000080


	//   ....[1]....
        /*0060*/ 	.word	0x00000140


	//----- nvinfo : EIATTR_CBANK_PARAM_SIZE
	.align		4
.L_17:
        /*0064*/ 	.byte	0x03, 0x19
        /*0066*/ 	.short	0x001c


	//----- nvinfo : EIATTR_PARAM_CBANK
	.align		4
        /*0068*/ 	.byte	0x04, 0x0a
        /*006a*/ 	.short	(.L_19 - .L_18)
	.align		4
.L_18:
        /*006c*/ 	.word	index@(.nv.constant0._Z12vecMulKernelPKfS0_Pfi)
        /*0070*/ 	.short	0x0380
        /*0072*/ 	.short	0x001c


	//----- nvinfo : EIATTR_SW_WAR
	.align		4
.L_19:
        /*0074*/ 	.byte	0x04, 0x36
        /*0076*/ 	.short	(.L_21 - .L_20)
.L_20:
        /*0078*/ 	.word	0x00000008
.L_21:


//--------------------- .nv.callgraph             --------------------------
	.section	.nv.callgraph,"",@"SHT_CUDA_CALLGRAPH"
	.align	4
	.sectionentsize	8
	.align		4
        /*0000*/ 	.word	0x00000000
	.align		4
        /*0004*/ 	.word	0xffffffff
	.align		4
        /*0008*/ 	.word	0x00000000
	.align		4
        /*000c*/ 	.word	0xfffffffe
	.align		4
        /*0010*/ 	.word	0x00000000
	.align		4
        /*0014*/ 	.word	0xfffffffd
	.align		4
        /*0018*/ 	.word	0x00000000
	.align		4
        /*001c*/ 	.word	0xfffffffc


//--------------------- .text._Z12vecMulKernelPKfS0_Pfi --------------------------
	.section	.text._Z12vecMulKernelPKfS0_Pfi,"ax",@progbits
	.align	128
        .global         _Z12vecMulKernelPKfS0_Pfi
        .type           _Z12vecMulKernelPKfS0_Pfi,@function
        .size           _Z12vecMulKernelPKfS0_Pfi,(.L_x_1 - _Z12vecMulKernelPKfS0_Pfi)
        .other          _Z12vecMulKernelPKfS0_Pfi,@"STO_CUDA_ENTRY STV_DEFAULT"
_Z12vecMulKernelPKfS0_Pfi:
.text._Z12vecMulKernelPKfS0_Pfi:
[----:B------:R-:W-:Y:S01]  /*0000*/  LDC R1, c[0x0][0x37c] ;  /* 0x0000df00ff017b82 */ /* 0x000fe20000000800 */
[----:B------:R-:W0:Y:S07]  /*0010*/  S2R R3, SR_TID.X ;  /* 0x0000000000037919 */ /* 0x000e2e0000002100 */
[----:B------:R-:W0:Y:S01]  /*0020*/  S2UR UR4, SR_CTAID.X ;  /* 0x00000000000479c3 */ /* 0x000e220000002500 */
[----:B------:R-:W1:Y:S07]  /*0030*/  LDCU UR5, c[0x0][0x398] ;  /* 0x00007300ff0577ac */ /* 0x000e6e0008000800 */
[----:B------:R-:W0:Y:S02]  /*0040*/  LDC R0, c[0x0][0x360] ;  /* 0x0000d800ff007b82 */ /* 0x000e240000000800 */
[----:B0-----:R-:W-:-:S05]  /*0050*/  IMAD R0, R0, UR4, R3 ;  /* 0x0000000400007c24 */ /* 0x001fca000f8e0203 */
[----:B------:R-:W-:-:S04]  /*0060*/  IADD3 R9, PT, PT, R0, 0x1, RZ ;  /* 0x0000000100097810 */ /* 0x000fc80007ffe0ff */
[----:B-1----:R-:W-:-:S13]  /*0070*/  ISETP.GE.AND P0, PT, R9, UR5, PT ;  /* 0x0000000509007c0c */ /* 0x002fda000bf06270 */
[----:B------:R-:W-:Y:S05]  /*0080*/  @P0 EXIT ;  /* 0x000000000000094d */ /* 0x000fea0003800000 */
[----:B------:R-:W0:Y:S01]  /*0090*/  LDC.64 R2, c[0x0][0x380] ;  /* 0x0000e000ff027b82 */ /* 0x000e220000000a00 */
[----:B------:R-:W1:Y:S07]  /*00a0*/  LDCU.64 UR4, c[0x0][0x358] ;  /* 0x00006b00ff0477ac */ /* 0x000e6e0008000a00 */
[----:B------:R-:W2:Y:S08]  /*00b0*/  LDC.64 R4, c[0x0][0x388] ;  /* 0x0000e200ff047b82 */ /* 0x000eb00000000a00 */
[----:B------:R-:W3:Y:S01]  /*00c0*/  LDC.64 R6, c[0x0][0x390] ;  /* 0x0000e400ff067b82 */ /* 0x000ee20000000a00 */
[----:B0-----:R-:W-:-:S06]  /*00d0*/  IMAD.WIDE R2, R9, 0x4, R2 ;  /* 0x0000000409027825 */ /* 0x001fcc00078e0202 */
[----:B-1----:R-:W4:Y:S01]  /*00e0*/  LDG.E R2, desc[UR4][R2.64] ;  /* 0x0000000402027981 */ /* 0x002f22000c1e1900 */
[----:B--2---:R-:W-:-:S06]  /*00f0*/  IMAD.WIDE R4, R9, 0x4, R4 ;  /* 0x0000000409047825 */ /* 0x004fcc00078e0204 */
[----:B------:R-:W4:Y:S01]  /*0100*/  LDG.E R5, desc[UR4][R4.64] ;  /* 0x0000000404057981 */ /* 0x000f22000c1e1900 */
[----:B---3--:R-:W-:-:S04]  /*0110*/  IMAD.WIDE R6, R9, 0x4, R6 ;  /* 0x0000000409067825 */ /* 0x008fc800078e0206 */
[----:B----4-:R-:W-:-:S05]  /*0120*/  FMUL R9, R2, R5 ;  /* 0x0000000502097220 */ /* 0x010fca0000400000 */
[----:B------:R-:W-:Y:S01]  /*0130*/  STG.E desc[UR4][R6.64], R9 ;  /* 0x0000000906007986 */ /* 0x000fe2000c101904 */
[----:B------:R-:W-:Y:S05]  /*0140*/  EXIT ;  /* 0x000000000000794d */ /* 0x000fea0003800000 */
.L_x_0:
[----:B------:R-:W-:-:S00]  /*0150*/  BRA `(.L_x_0) ;  /* 0xfffffffc00fc7947 */ /* 0x000fc0000383ffff */
[----:B------:R-:W-:-:S00]  /*0160*/  NOP ;  /* 0x0000000000007918 */ /* 0x000fc00000000000 */
        /* <DEDUP_REMOVED lines=9> */
.L_x_1:


//--------------------- .nv.shared.reserved.0     --------------------------
	.section	.nv.shared.reserved.0,"aw",@nobits
	.weak		__nv_reservedSMEM_offset_0_alias
	.size		__nv_reservedSMEM_offset_0_alias, 0, 64
	.other		__nv_reservedSMEM_offset_0_alias,@"STO_CUDA_RESERVED_SHARED STV_DEFAULT"
__nv_reservedSMEM_offset_0_alias:
	.zero		0
	.zero		64


//--------------------- .nv.constant0._Z12vecMulKernelPKfS0_Pfi --------------------------
	.section	.nv.constant0._Z12vecMulKernelPKfS0_Pfi,"a",@progbits
	.sectionflags	@""
	.align	4
.nv.constant0._Z12vecMulKernelPKfS0_Pfi:
	.zero		924


//--------------------- SYMBOLS --------------------------

	.type		.nv.reservedSmem.offset0,@object
	.size		.nv.reservedSmem.offset0,0x4
